//
// Generated by NVIDIA NVVM Compiler
//
// Compiler Build ID: CL-36424714
// Cuda compilation tools, release 13.0, V13.0.88
// Based on NVVM 20.0.0
//

.version 9.0
.target sm_100
.address_size 64

	// .globl	_Z16histogram_kernelPjS_jj
// _ZZ16histogram_kernelPjS_jjE11shared_bins has been demoted

.visible .entry _Z16histogram_kernelPjS_jj(
	.param .u64 .ptr .align 1 _Z16histogram_kernelPjS_jj_param_0,
	.param .u64 .ptr .align 1 _Z16histogram_kernelPjS_jj_param_1,
	.param .u32 _Z16histogram_kernelPjS_jj_param_2,
	.param .u32 _Z16histogram_kernelPjS_jj_param_3
)
{
	.reg .pred 	%p<8>;
	.reg .b32 	%r<32>;
	.reg .b64 	%rd<9>;
	// demoted variable
	.shared .align 4 .b8 _ZZ16histogram_kernelPjS_jjE11shared_bins[16384];
	ld.param.u64 	%rd3, [_Z16histogram_kernelPjS_jj_param_0];
	ld.param.u64 	%rd4, [_Z16histogram_kernelPjS_jj_param_1];
	ld.param.u32 	%r12, [_Z16histogram_kernelPjS_jj_param_2];
	ld.param.u32 	%r13, [_Z16histogram_kernelPjS_jj_param_3];
	mov.u32 	%r14, %ctaid.x;
	mov.u32 	%r1, %ntid.x;
	mov.u32 	%r31, %tid.x;
	mad.lo.s32 	%r30, %r14, %r1, %r31;
	setp.ge.u32 	%p1, %r31, %r13;
	@%p1 bra 	$L__BB0_3;
	mov.u32 	%r16, _ZZ16histogram_kernelPjS_jjE11shared_bins;
	mov.u32 	%r29, %r31;
$L__BB0_2:
	shl.b32 	%r15, %r29, 2;
	add.s32 	%r17, %r16, %r15;
	mov.b32 	%r18, 0;
	st.shared.u32 	[%r17], %r18;
	add.s32 	%r29, %r29, %r1;
	setp.lt.u32 	%p2, %r29, %r13;
	@%p2 bra 	$L__BB0_2;
$L__BB0_3:
	bar.sync 	0;
	setp.ge.u32 	%p3, %r30, %r12;
	@%p3 bra 	$L__BB0_6;
	mov.u32 	%r19, %nctaid.x;
	mul.lo.s32 	%r6, %r1, %r19;
	cvta.to.global.u64 	%rd1, %rd3;
	mov.u32 	%r22, _ZZ16histogram_kernelPjS_jjE11shared_bins;
$L__BB0_5:
	mul.wide.s32 	%rd5, %r30, 4;
	add.s64 	%rd6, %rd1, %rd5;
	ld.global.u32 	%r20, [%rd6];
	shl.b32 	%r21, %r20, 2;
	add.s32 	%r23, %r22, %r21;
	atom.shared.add.u32 	%r24, [%r23], 1;
	add.s32 	%r30, %r30, %r6;
	setp.lt.u32 	%p4, %r30, %r12;
	@%p4 bra 	$L__BB0_5;
$L__BB0_6:
	setp.ge.u32 	%p5, %r31, %r13;
	bar.sync 	0;
	@%p5 bra 	$L__BB0_11;
	cvta.to.global.u64 	%rd2, %rd4;
	mov.u32 	%r26, _ZZ16histogram_kernelPjS_jjE11shared_bins;
$L__BB0_8:
	shl.b32 	%r25, %r31, 2;
	add.s32 	%r27, %r26, %r25;
	ld.shared.u32 	%r10, [%r27];
	setp.eq.s32 	%p6, %r10, 0;
	@%p6 bra 	$L__BB0_10;
	mul.wide.s32 	%rd7, %r31, 4;
	add.s64 	%rd8, %rd2, %rd7;
	atom.global.add.u32 	%r28, [%rd8], %r10;
$L__BB0_10:
	add.s32 	%r31, %r31, %r1;
	setp.lt.u32 	%p7, %r31, %r13;
	@%p7 bra 	$L__BB0_8;
$L__BB0_11:
	ret;

}
	// .globl	_Z14convert_kernelPjj
.visible .entry _Z14convert_kernelPjj(
	.param .u64 .ptr .align 1 _Z14convert_kernelPjj_param_0,
	.param .u32 _Z14convert_kernelPjj_param_1
)
{
	.reg .pred 	%p<4>;
	.reg .b32 	%r<13>;
	.reg .b64 	%rd<5>;

	ld.param.u64 	%rd3, [_Z14convert_kernelPjj_param_0];
	ld.param.u32 	%r6, [_Z14convert_kernelPjj_param_1];
	mov.u32 	%r7, %ctaid.x;
	mov.u32 	%r1, %ntid.x;
	mov.u32 	%r8, %tid.x;
	mad.lo.s32 	%r12, %r7, %r1, %r8;
	setp.ge.u32 	%p1, %r12, %r6;
	@%p1 bra 	$L__BB1_5;
	mov.u32 	%r9, %nctaid.x;
	mul.lo.s32 	%r3, %r1, %r9;
	cvta.to.global.u64 	%rd1, %rd3;
$L__BB1_2:
	mul.wide.s32 	%rd4, %r12, 4;
	add.s64 	%rd2, %rd1, %rd4;
	ld.global.u32 	%r10, [%rd2];
	setp.lt.u32 	%p2, %r10, 128;
	@%p2 bra 	$L__BB1_4;
	mov.b32 	%r11, 127;
	st.global.u32 	[%rd2], %r11;
$L__BB1_4:
	add.s32 	%r12, %r12, %r3;
	setp.lt.u32 	%p3, %r12, %r6;
	@%p3 bra 	$L__BB1_2;
$L__BB1_5:
	ret;

}


// ===== COMPILED SASS (sm_100) =====

	.target	sm_100

	.elftype	@"ET_EXEC"


//--------------------- .note.nv.tkinfo           --------------------------
	.section	.note.nv.tkinfo,"",@"SHT_NOTE"
	.sectionflags	@"SHF_NOTE_NV_TKINFO"
	.tkinfo
        /*0018*/ 	.word	0x00000002
        /*0030*/ 	.string	""
        /*0030*/ 	.string	"ptxas"
        /*0030*/ 	.string	"Cuda compilation tools, release 13.0, V13.0.88"
        /*0030*/ 	.string	"Build cuda_13.0.r13.0/compiler.36424714_0"
        /*0030*/ 	.string	"-arch sm_100 -m 64 "



//--------------------- .note.nv.cuinfo           --------------------------
	.section	.note.nv.cuinfo,"",@"SHT_NOTE"
	.sectionflags	@"SHF_NOTE_NV_CUINFO"
        /*0018*/ 	.short	0x0002
        /*001a*/ 	.short	0x0064
        /*001c*/ 	.short	0x0082
	.zero		2


//--------------------- .nv.info                  --------------------------
	.section	.nv.info,"",@"SHT_CUDA_INFO"
	.align	4


	//----- nvinfo : EIATTR_REGCOUNT
	.align		4
        /*0000*/ 	.byte	0x04, 0x2f
        /*0002*/ 	.short	(.L_1 - .L_0)
	.align		4
.L_0:
        /*0004*/ 	.word	index@(_Z16histogram_kernelPjS_jj)
        /*0008*/ 	.word	0x0000000e


	//----- nvinfo : EIATTR_FRAME_SIZE
	.align		4
.L_1:
        /*000c*/ 	.byte	0x04, 0x11
        /*000e*/ 	.short	(.L_3 - .L_2)
	.align		4
.L_2:
        /*0010*/ 	.word	index@(_Z16histogram_kernelPjS_jj)
        /*0014*/ 	.word	0x00000000


	//----- nvinfo : EIATTR_REGCOUNT
	.align		4
.L_3:
        /*0018*/ 	.byte	0x04, 0x2f
        /*001a*/ 	.short	(.L_5 - .L_4)
	.align		4
.L_4:
        /*001c*/ 	.word	index@(_Z14convert_kernelPjj)
        /*0020*/ 	.word	0x0000000c


	//----- nvinfo : EIATTR_FRAME_SIZE
	.align		4
.L_5:
        /*0024*/ 	.byte	0x04, 0x11
        /*0026*/ 	.short	(.L_7 - .L_6)
	.align		4
.L_6:
        /*0028*/ 	.word	index@(_Z14convert_kernelPjj)
        /*002c*/ 	.word	0x00000000


	//----- nvinfo : EIATTR_MIN_STACK_SIZE
	.align		4
.L_7:
        /*0030*/ 	.byte	0x04, 0x12
        /*0032*/ 	.short	(.L_9 - .L_8)
	.align		4
.L_8:
        /*0034*/ 	.word	index@(_Z14convert_kernelPjj)
        /*0038*/ 	.word	0x00000000


	//----- nvinfo : EIATTR_MIN_STACK_SIZE
	.align		4
.L_9:
        /*003c*/ 	.byte	0x04, 0x12
        /*003e*/ 	.short	(.L_11 - .L_10)
	.align		4
.L_10:
        /*0040*/ 	.word	index@(_Z16histogram_kernelPjS_jj)
        /*0044*/ 	.word	0x00000000
.L_11:


//--------------------- .nv.compat                --------------------------
	.section	.nv.compat,"",@"SHT_CUDA_COMPAT_INFO"
	.align	4
        /*0000*/ 	.byte	0x02, 0x09, 0x00, 0x00, 0x02, 0x02, 0x01, 0x00, 0x02, 0x05, 0x05, 0x00, 0x03, 0x07, 0x01, 0x01
        /*0010*/ 	.byte	0x02, 0x03, 0x00, 0x00, 0x02, 0x06, 0x01, 0x00, 0x04, 0x0b, 0x08, 0x00, 0x09, 0x00, 0x00, 0x00
        /*0020*/ 	.byte	0x00, 0x00, 0x00, 0x00


//--------------------- .nv.info._Z14convert_kernelPjj --------------------------
	.section	.nv.info._Z14convert_kernelPjj,"",@"SHT_CUDA_INFO"
	.sectionflags	@""
	.align	4


	//----- nvinfo : EIATTR_CUDA_API_VERSION
	.align		4
        /*0000*/ 	.byte	0x04, 0x37
        /*0002*/ 	.short	(.L_13 - .L_12)
.L_12:
        /*0004*/ 	.word	0x00000082


	//----- nvinfo : EIATTR_KPARAM_INFO
	.align		4
.L_13:
        /*0008*/ 	.byte	0x04, 0x17
        /*000a*/ 	.short	(.L_15 - .L_14)
.L_14:
        /*000c*/ 	.word	0x00000000
        /*0010*/ 	.short	0x0001
        /*0012*/ 	.short	0x0008
        /*0014*/ 	.byte	0x00, 0xf0, 0x11, 0x00


	//----- nvinfo : EIATTR_KPARAM_INFO
	.align		4
.L_15:
        /*0018*/ 	.byte	0x04, 0x17
        /*001a*/ 	.short	(.L_17 - .L_16)
.L_16:
        /*001c*/ 	.word	0x00000000
        /*0020*/ 	.short	0x0000
        /*0022*/ 	.short	0x0000
        /*0024*/ 	.byte	0x00, 0xf5, 0x21, 0x00


	//----- nvinfo : EIATTR_SPARSE_MMA_MASK
	.align		4
.L_17:
        /*0028*/ 	.byte	0x03, 0x50
        /*002a*/ 	.short	0x0000


	//----- nvinfo : EIATTR_MAXREG_COUNT
	.align		4
        /*002c*/ 	.byte	0x03, 0x1b
        /*002e*/ 	.short	0x00ff


	//----- nvinfo : EIATTR_MERCURY_ISA_VERSION
	.align		4
        /*0030*/ 	.byte	0x03, 0x5f
        /*0032*/ 	.short	0x0101


	//----- nvinfo : EIATTR_VRC_CTA_INIT_COUNT
	.align		4
        /*0034*/ 	.byte	0x02, 0x4a
	.zero		1
	.zero		1


	//----- nvinfo : EIATTR_EXIT_INSTR_OFFSETS
	.align		4
        /*0038*/ 	.byte	0x04, 0x1c
        /*003a*/ 	.short	(.L_19 - .L_18)


	//   ....[0]....
.L_18:
        /*003c*/ 	.word	0x00000070


	//   ....[1]....
        /*0040*/ 	.word	0x00000150


	//----- nvinfo : EIATTR_CRS_STACK_SIZE
	.align		4
.L_19:
        /*0044*/ 	.byte	0x04, 0x1e
        /*0046*/ 	.short	(.L_21 - .L_20)
.L_20:
        /*0048*/ 	.word	0x00000000


	//----- nvinfo : EIATTR_CBANK_PARAM_SIZE
	.align		4
.L_21:
        /*004c*/ 	.byte	0x03, 0x19
        /*004e*/ 	.short	0x000c


	//----- nvinfo : EIATTR_PARAM_CBANK
	.align		4
        /*0050*/ 	.byte	0x04, 0x0a
        /*0052*/ 	.short	(.L_23 - .L_22)
	.align		4
.L_22:
        /*0054*/ 	.word	index@(.nv.constant0._Z14convert_kernelPjj)
        /*0058*/ 	.short	0x0380
        /*005a*/ 	.short	0x000c


	//----- nvinfo : EIATTR_SW_WAR
	.align		4
.L_23:
        /*005c*/ 	.byte	0x04, 0x36
        /*005e*/ 	.short	(.L_25 - .L_24)
.L_24:
        /*0060*/ 	.word	0x00000008
.L_25:


//--------------------- .nv.info._Z16histogram_kernelPjS_jj --------------------------
	.section	.nv.info._Z16histogram_kernelPjS_jj,"",@"SHT_CUDA_INFO"
	.sectionflags	@""
	.align	4


	//----- nvinfo : EIATTR_CUDA_API_VERSION
	.align		4
        /*0000*/ 	.byte	0x04, 0x37
        /*0002*/ 	.short	(.L_27 - .L_26)
.L_26:
        /*0004*/ 	.word	0x00000082


	//----- nvinfo : EIATTR_KPARAM_INFO
	.align		4
.L_27:
        /*0008*/ 	.byte	0x04, 0x17
        /*000a*/ 	.short	(.L_29 - .L_28)
.L_28:
        /*000c*/ 	.word	0x00000000
        /*0010*/ 	.short	0x0003
        /*0012*/ 	.short	0x0014
        /*0014*/ 	.byte	0x00, 0xf0, 0x11, 0x00


	//----- nvinfo : EIATTR_KPARAM_INFO
	.align		4
.L_29:
        /*0018*/ 	.byte	0x04, 0x17
        /*001a*/ 	.short	(.L_31 - .L_30)
.L_30:
        /*001c*/ 	.word	0x00000000
        /*0020*/ 	.short	0x0002
        /*0022*/ 	.short	0x0010
        /*0024*/ 	.byte	0x00, 0xf0, 0x11, 0x00


	//----- nvinfo : EIATTR_KPARAM_INFO
	.align		4
.L_31:
        /*0028*/ 	.byte	0x04, 0x17
        /*002a*/ 	.short	(.L_33 - .L_32)
.L_32:
        /*002c*/ 	.word	0x00000000
        /*0030*/ 	.short	0x0001
        /*0032*/ 	.short	0x0008
        /*0034*/ 	.byte	0x00, 0xf5, 0x21, 0x00


	//----- nvinfo : EIATTR_KPARAM_INFO
	.align		4
.L_33:
        /*0038*/ 	.byte	0x04, 0x17
        /*003a*/ 	.short	(.L_35 - .L_34)
.L_34:
        /*003c*/ 	.word	0x00000000
        /*0040*/ 	.short	0x0000
        /*0042*/ 	.short	0x0000
        /*0044*/ 	.byte	0x00, 0xf5, 0x21, 0x00


	//----- nvinfo : EIATTR_SPARSE_MMA_MASK
	.align		4
.L_35:
        /*0048*/ 	.byte	0x03, 0x50
        /*004a*/ 	.short	0x0000


	//----- nvinfo : EIATTR_MAXREG_COUNT
	.align		4
        /*004c*/ 	.byte	0x03, 0x1b
        /*004e*/ 	.short	0x00ff


	//----- nvinfo : EIATTR_NUM_BARRIERS
	.align		4
        /*0050*/ 	.byte	0x02, 0x4c
        /*0052*/ 	.byte	0x01
	.zero		1


	//----- nvinfo : EIATTR_MERCURY_ISA_VERSION
	.align		4
        /*0054*/ 	.byte	0x03, 0x5f
        /*0056*/ 	.short	0x0101


	//----- nvinfo : EIATTR_VRC_CTA_INIT_COUNT
	.align		4
        /*0058*/ 	.byte	0x02, 0x4a
	.zero		1
	.zero		1


	//----- nvinfo : EIATTR_EXIT_INSTR_OFFSETS
	.align		4
        /*005c*/ 	.byte	0x04, 0x1c
        /*005e*/ 	.short	(.L_37 - .L_36)


	//   ....[0]....
.L_36:
        /*0060*/ 	.word	0x00000290


	//   ....[1]....
        /*0064*/ 	.word	0x000003a0


	//----- nvinfo : EIATTR_CRS_STACK_SIZE
	.align		4
.L_37:
        /*0068*/ 	.byte	0x04, 0x1e
        /*006a*/ 	.short	(.L_39 - .L_38)
.L_38:
        /*006c*/ 	.word	0x00000000


	//----- nvinfo : EIATTR_CBANK_PARAM_SIZE
	.align		4
.L_39:
        /*0070*/ 	.byte	0x03, 0x19
        /*0072*/ 	.short	0x0018


	//----- nvinfo : EIATTR_PARAM_CBANK
	.align		4
        /*0074*/ 	.byte	0x04, 0x0a
        /*0076*/ 	.short	(.L_41 - .L_40)
	.align		4
.L_40:
        /*0078*/ 	.word	index@(.nv.constant0._Z16histogram_kernelPjS_jj)
        /*007c*/ 	.short	0x0380
        /*007e*/ 	.short	0x0018


	//----- nvinfo : EIATTR_SW_WAR
	.align		4
.L_41:
        /*0080*/ 	.byte	0x04, 0x36
        /*0082*/ 	.short	(.L_43 - .L_42)
.L_42:
        /*0084*/ 	.word	0x00000008
.L_43:


//--------------------- .nv.callgraph             --------------------------
	.section	.nv.callgraph,"",@"SHT_CUDA_CALLGRAPH"
	.align	4
	.sectionentsize	8
	.align		4
        /*0000*/ 	.word	0x00000000
	.align		4
        /*0004*/ 	.word	0xffffffff
	.align		4
        /*0008*/ 	.word	0x00000000
	.align		4
        /*000c*/ 	.word	0xfffffffe
	.align		4
        /*0010*/ 	.word	0x00000000
	.align		4
        /*0014*/ 	.word	0xfffffffd
	.align		4
        /*0018*/ 	.word	0x00000000
	.align		4
        /*001c*/ 	.word	0xfffffffc


//--------------------- .text._Z14convert_kernelPjj --------------------------
	.section	.text._Z14convert_kernelPjj,"ax",@progbits
	.align	128
        .global         _Z14convert_kernelPjj
        .type           _Z14convert_kernelPjj,@function
        .size           _Z14convert_kernelPjj,(.L_x_12 - _Z14convert_kernelPjj)
        .other          _Z14convert_kernelPjj,@"STO_CUDA_ENTRY STV_DEFAULT"
_Z14convert_kernelPjj:
.text._Z14convert_kernelPjj:
[----:B------:R-:W-:Y:S01]  /*0000*/  LDC R1, c[0x0][0x37c] ;  /* 0x0000df00ff017b82 */ /* 0x000fe20000000800 */
[----:B------:R-:W0:Y:S07]  /*0010*/  S2R R0, SR_TID.X ;  /* 0x0000000000007919 */ /* 0x000e2e0000002100 */
[----:B------:R-:W0:Y:S01]  /*0020*/  S2UR UR4, SR_CTAID.X ;  /* 0x00000000000479c3 */ /* 0x000e220000002500 */
[----:B------:R-:W1:Y:S07]  /*0030*/  LDCU UR5, c[0x0][0x388] ;  /* 0x00007100ff0577ac */ /* 0x000e6e0008000800 */
[----:B------:R-:W0:Y:S02]  /*0040*/  LDC R7, c[0x0][0x360] ;  /* 0x0000d800ff077b82 */ /* 0x000e240000000800 */
[----:B0-----:R-:W-:-:S05]  /*0050*/  IMAD R0, R7, UR4, R0 ;  /* 0x0000000407007c24 */ /* 0x001fca000f8e0200 */
[----:B-1----:R-:W-:-:S13]  /*0060*/  ISETP.GE.U32.AND P0, PT, R0, UR5, PT ;  /* 0x0000000500007c0c */ /* 0x002fda000bf06070 */
[----:B------:R-:W-:Y:S05]  /*0070*/  @P0 EXIT ;  /* 0x000000000000094d */ /* 0x000fea0003800000 */
[----:B------:R-:W0:Y:S01]  /*0080*/  LDC.64 R2, c[0x0][0x380] ;  /* 0x0000e000ff027b82 */ /* 0x000e220000000a00 */
[----:B------:R-:W1:Y:S01]  /*0090*/  LDCU UR4, c[0x0][0x370] ;  /* 0x00006e00ff0477ac */ /* 0x000e620008000800 */
[----:B------:R-:W2:Y:S01]  /*00a0*/  LDCU.64 UR6, c[0x0][0x358] ;  /* 0x00006b00ff0677ac */ /* 0x000ea20008000a00 */
[----:B------:R-:W3:Y:S01]  /*00b0*/  LDCU UR5, c[0x0][0x388] ;  /* 0x00007100ff0577ac */ /* 0x000ee20008000800 */
[----:B-1----:R-:W-:-:S07]  /*00c0*/  IMAD R7, R7, UR4, RZ ;  /* 0x0000000407077c24 */ /* 0x002fce000f8e02ff */
.L_x_0:
[----:B0-----:R-:W-:-:S05]  /*00d0*/  IMAD.WIDE R4, R0, 0x4, R2 ;  /* 0x0000000400047825 */ /* 0x001fca00078e0202 */
[----:B--2---:R-:W2:Y:S01]  /*00e0*/  LDG.E R6, desc[UR6][R4.64] ;  /* 0x0000000604067981 */ /* 0x004ea2000c1e1900 */
[----:B------:R-:W-:Y:S02]  /*00f0*/  IADD3 R0, PT, PT, R7, R0, RZ ;  /* 0x0000000007007210 */ /* 0x000fe40007ffe0ff */
[----:B--2---:R-:W-:-:S13]  /*0100*/  ISETP.GE.U32.AND P0, PT, R6, 0x80, PT ;  /* 0x000000800600780c */ /* 0x004fda0003f06070 */
[----:B------:R-:W-:-:S05]  /*0110*/  @P0 MOV R9, 0x7f ;  /* 0x0000007f00090802 */ /* 0x000fca0000000f00 */
[----:B------:R1:W-:Y:S01]  /*0120*/  @P0 STG.E desc[UR6][R4.64], R9 ;  /* 0x0000000904000986 */ /* 0x0003e2000c101906 */
[----:B---3--:R-:W-:-:S13]  /*0130*/  ISETP.GE.U32.AND P0, PT, R0, UR5, PT ;  /* 0x0000000500007c0c */ /* 0x008fda000bf06070 */
[----:B-1----:R-:W-:Y:S05]  /*0140*/  @!P0 BRA `(.L_x_0) ;  /* 0xfffffffc00e08947 */ /* 0x002fea000383ffff */
[----:B------:R-:W-:Y:S05]  /*0150*/  EXIT ;  /* 0x000000000000794d */ /* 0x000fea0003800000 */
.L_x_1:
[----:B------:R-:W-:-:S00]  /*0160*/  BRA `(.L_x_1) ;  /* 0xfffffffc00fc7947 */ /* 0x000fc0000383ffff */
[----:B------:R-:W-:-:S00]  /*0170*/  NOP ;  /* 0x0000000000007918 */ /* 0x000fc00000000000 */
        /* <DEDUP_REMOVED lines=8> */
.L_x_12:


//--------------------- .text._Z16histogram_kernelPjS_jj --------------------------
	.section	.text._Z16histogram_kernelPjS_jj,"ax",@progbits
	.align	128
        .global         _Z16histogram_kernelPjS_jj
        .type           _Z16histogram_kernelPjS_jj,@function
        .size           _Z16histogram_kernelPjS_jj,(.L_x_13 - _Z16histogram_kernelPjS_jj)
        .other          _Z16histogram_kernelPjS_jj,@"STO_CUDA_ENTRY STV_DEFAULT"
_Z16histogram_kernelPjS_jj:
.text._Z16histogram_kernelPjS_jj:
[----:B------:R-:W-:Y:S01]  /*0000*/  LDC R1, c[0x0][0x37c] ;  /* 0x0000df00ff017b82 */ /* 0x000fe20000000800 */
[----:B------:R-:W0:Y:S01]  /*0010*/  S2R R7, SR_TID.X ;  /* 0x0000000000077919 */ /* 0x000e220000002100 */
[----:B------:R-:W0:Y:S06]  /*0020*/  LDCU UR5, c[0x0][0x394] ;  /* 0x00007280ff0577ac */ /* 0x000e2c0008000800 */
[----:B------:R-:W1:Y:S01]  /*0030*/  S2UR UR4, SR_CTAID.X ;  /* 0x00000000000479c3 */ /* 0x000e620000002500 */
[----:B------:R-:W-:Y:S01]  /*0040*/  BSSY.RECONVERGENT B0, `(.L_x_2) ;  /* 0x0000012000007945 */ /* 0x000fe20003800200 */
[----:B------:R-:W2:Y:S01]  /*0050*/  LDCU UR8, c[0x0][0x390] ;  /* 0x00007200ff0877ac */ /* 0x000ea20008000800 */
[----:B------:R-:W3:Y:S05]  /*0060*/  LDCU.64 UR6, c[0x0][0x358] ;  /* 0x00006b00ff0677ac */ /* 0x000eea0008000a00 */
[----:B------:R-:W1:Y:S01]  /*0070*/  LDC R8, c[0x0][0x360] ;  /* 0x0000d800ff087b82 */ /* 0x000e620000000800 */
[C---:B0-----:R-:W-:Y:S01]  /*0080*/  ISETP.GE.U32.AND P2, PT, R7.reuse, UR5, PT ;  /* 0x0000000507007c0c */ /* 0x041fe2000bf46070 */
[----:B-1----:R-:W-:Y:S01]  /*0090*/  IMAD R9, R8, UR4, R7 ;  /* 0x0000000408097c24 */ /* 0x002fe2000f8e0207 */
[----:B------:R-:W-:-:S04]  /*00a0*/  ISETP.GE.U32.AND P0, PT, R7, UR5, PT ;  /* 0x0000000507007c0c */ /* 0x000fc8000bf06070 */
[----:B--2---:R-:W-:-:S07]  /*00b0*/  ISETP.GE.U32.AND P1, PT, R9, UR8, PT ;  /* 0x0000000809007c0c */ /* 0x004fce000bf26070 */
[----:B---3--:R-:W-:Y:S06]  /*00c0*/  @P2 BRA `(.L_x_3) ;  /* 0x0000000000242947 */ /* 0x008fec0003800000 */
[----:B------:R-:W0:Y:S01]  /*00d0*/  S2R R5, SR_CgaCtaId ;  /* 0x0000000000057919 */ /* 0x000e220000008800 */
[----:B------:R-:W-:Y:S01]  /*00e0*/  MOV R0, 0x400 ;  /* 0x0000040000007802 */ /* 0x000fe20000000f00 */
[----:B------:R-:W-:-:S03]  /*00f0*/  IMAD.MOV.U32 R3, RZ, RZ, R7 ;  /* 0x000000ffff037224 */ /* 0x000fc600078e0007 */
[----:B0-----:R-:W-:-:S07]  /*0100*/  LEA R0, R5, R0, 0x18 ;  /* 0x0000000005007211 */ /* 0x001fce00078ec0ff */
.L_x_4:
[----:B------:R-:W-:Y:S02]  /*0110*/  IMAD R2, R3, 0x4, R0 ;  /* 0x0000000403027824 */ /* 0x000fe400078e0200 */
[----:B------:R-:W-:-:S03]  /*0120*/  IMAD.IADD R3, R8, 0x1, R3 ;  /* 0x0000000108037824 */ /* 0x000fc600078e0203 */
[----:B------:R0:W-:Y:S02]  /*0130*/  STS [R2], RZ ;  /* 0x000000ff02007388 */ /* 0x0001e40000000800 */
[----:B------:R-:W-:-:S13]  /*0140*/  ISETP.GE.U32.AND P2, PT, R3, UR5, PT ;  /* 0x0000000503007c0c */ /* 0x000fda000bf46070 */
[----:B0-----:R-:W-:Y:S05]  /*0150*/  @!P2 BRA `(.L_x_4) ;  /* 0xfffffffc00eca947 */ /* 0x001fea000383ffff */
.L_x_3:
[----:B------:R-:W-:Y:S05]  /*0160*/  BSYNC.RECONVERGENT B0 ;  /* 0x0000000000007941 */ /* 0x000fea0003800200 */
.L_x_2:
[----:B------:R-:W-:Y:S06]  /*0170*/  BAR.SYNC.DEFER_BLOCKING 0x0 ;  /* 0x0000000000007b1d */ /* 0x000fec0000010000 */
[----:B------:R-:W-:Y:S04]  /*0180*/  BSSY.RECONVERGENT B0, `(.L_x_5) ;  /* 0x000000f000007945 */ /* 0x000fe80003800200 */
[----:B------:R-:W-:Y:S05]  /*0190*/  @P1 BRA `(.L_x_6) ;  /* 0x0000000000341947 */ /* 0x000fea0003800000 */
[----:B------:R-:W0:Y:S01]  /*01a0*/  S2R R3, SR_CgaCtaId ;  /* 0x0000000000037919 */ /* 0x000e220000008800 */
[----:B------:R-:W1:Y:S01]  /*01b0*/  LDC.64 R4, c[0x0][0x380] ;  /* 0x0000e000ff047b82 */ /* 0x000e620000000a00 */
[----:B------:R-:W2:Y:S01]  /*01c0*/  LDCU UR4, c[0x0][0x370] ;  /* 0x00006e00ff0477ac */ /* 0x000ea20008000800 */
[----:B------:R-:W-:-:S04]  /*01d0*/  MOV R0, 0x400 ;  /* 0x0000040000007802 */ /* 0x000fc80000000f00 */
[----:B0-----:R-:W-:Y:S01]  /*01e0*/  LEA R11, R3, R0, 0x18 ;  /* 0x00000000030b7211 */ /* 0x001fe200078ec0ff */
[----:B--2---:R-:W-:-:S07]  /*01f0*/  IMAD R0, R8, UR4, RZ ;  /* 0x0000000408007c24 */ /* 0x004fce000f8e02ff */
.L_x_7:
[----:B-1----:R-:W-:-:S06]  /*0200*/  IMAD.WIDE R2, R9, 0x4, R4 ;  /* 0x0000000409027825 */ /* 0x002fcc00078e0204 */
[----:B------:R-:W2:Y:S01]  /*0210*/  LDG.E R2, desc[UR6][R2.64] ;  /* 0x0000000602027981 */ /* 0x000ea2000c1e1900 */
[----:B------:R-:W-:-:S05]  /*0220*/  IMAD.IADD R9, R0, 0x1, R9 ;  /* 0x0000000100097824 */ /* 0x000fca00078e0209 */
[----:B------:R-:W-:Y:S01]  /*0230*/  ISETP.GE.U32.AND P1, PT, R9, UR8, PT ;  /* 0x0000000809007c0c */ /* 0x000fe2000bf26070 */
[----:B0-2---:R-:W-:-:S05]  /*0240*/  IMAD R6, R2, 0x4, R11 ;  /* 0x0000000402067824 */ /* 0x005fca00078e020b */
[----:B------:R0:W-:Y:S07]  /*0250*/  ATOMS.POPC.INC.32 RZ, [R6+URZ] ;  /* 0x0000000006ff7f8c */ /* 0x0001ee000d8000ff */
[----:B------:R-:W-:Y:S05]  /*0260*/  @!P1 BRA `(.L_x_7) ;  /* 0xfffffffc00e49947 */ /* 0x000fea000383ffff */
.L_x_6:
[----:B------:R-:W-:Y:S05]  /*0270*/  BSYNC.RECONVERGENT B0 ;  /* 0x0000000000007941 */ /* 0x000fea0003800200 */
.L_x_5:
[----:B------:R-:W-:Y:S06]  /*0280*/  BAR.SYNC.DEFER_BLOCKING 0x0 ;  /* 0x0000000000007b1d */ /* 0x000fec0000010000 */
[----:B------:R-:W-:Y:S05]  /*0290*/  @P0 EXIT ;  /* 0x000000000000094d */ /* 0x000fea0003800000 */
[----:B------:R-:W1:Y:S01]  /*02a0*/  S2UR UR5, SR_CgaCtaId ;  /* 0x00000000000579c3 */ /* 0x000e620000008800 */
[----:B------:R-:W-:Y:S01]  /*02b0*/  UMOV UR4, 0x400 ;  /* 0x0000040000047882 */ /* 0x000fe20000000000 */
[----:B------:R-:W2:Y:S06]  /*02c0*/  LDCU UR8, c[0x0][0x394] ;  /* 0x00007280ff0877ac */ /* 0x000eac0008000800 */
[----:B------:R-:W3:Y:S01]  /*02d0*/  LDC.64 R4, c[0x0][0x388] ;  /* 0x0000e200ff047b82 */ /* 0x000ee20000000a00 */
[----:B-12---:R-:W-:-:S12]  /*02e0*/  ULEA UR4, UR5, UR4, 0x18 ;  /* 0x0000000405047291 */ /* 0x006fd8000f8ec0ff */
.L_x_10:
[----:B------:R-:W-:Y:S01]  /*02f0*/  LEA R0, R7, UR4, 0x2 ;  /* 0x0000000407007c11 */ /* 0x000fe2000f8e10ff */
[----:B------:R-:W-:Y:S04]  /*0300*/  BSSY.RECONVERGENT B0, `(.L_x_8) ;  /* 0x0000006000007945 */ /* 0x000fe80003800200 */
[----:B-1----:R-:W1:Y:S02]  /*0310*/  LDS R9, [R0] ;  /* 0x0000000000097984 */ /* 0x002e640000000800 */
[----:B-1----:R-:W-:-:S13]  /*0320*/  ISETP.NE.AND P0, PT, R9, RZ, PT ;  /* 0x000000ff0900720c */ /* 0x002fda0003f05270 */
[----:B------:R-:W-:Y:S05]  /*0330*/  @!P0 BRA `(.L_x_9) ;  /* 0x0000000000088947 */ /* 0x000fea0003800000 */
[----:B---3--:R-:W-:-:S05]  /*0340*/  IMAD.WIDE R2, R7, 0x4, R4 ;  /* 0x0000000407027825 */ /* 0x008fca00078e0204 */
[----:B------:R1:W-:Y:S02]  /*0350*/  REDG.E.ADD.STRONG.GPU desc[UR6][R2.64], R9 ;  /* 0x000000090200798e */ /* 0x0003e4000c12e106 */
.L_x_9:
[----:B------:R-:W-:Y:S05]  /*0360*/  BSYNC.RECONVERGENT B0 ;  /* 0x0000000000007941 */ /* 0x000fea0003800200 */
.L_x_8:
[----:B------:R-:W-:-:S05]  /*0370*/  IMAD.IADD R7, R8, 0x1, R7 ;  /* 0x0000000108077824 */ /* 0x000fca00078e0207 */
[----:B------:R-:W-:-:S13]  /*0380*/  ISETP.GE.U32.AND P0, PT, R7, UR8, PT ;  /* 0x0000000807007c0c */ /* 0x000fda000bf06070 */
[----:B------:R-:W-:Y:S05]  /*0390*/  @!P0 BRA `(.L_x_10) ;  /* 0xfffffffc00d48947 */ /* 0x000fea000383ffff */
[----:B------:R-:W-:Y:S05]  /*03a0*/  EXIT ;  /* 0x000000000000794d */ /* 0x000fea0003800000 */
.L_x_11:
        /* <DEDUP_REMOVED lines=13> */
.L_x_13:


//--------------------- .nv.shared.reserved.0     --------------------------
	.section	.nv.shared.reserved.0,"aw",@nobits
	.weak		__nv_reservedSMEM_offset_0_alias
	.size		__nv_reservedSMEM_offset_0_alias, 0, 64
	.other		__nv_reservedSMEM_offset_0_alias,@"STO_CUDA_RESERVED_SHARED STV_DEFAULT"
__nv_reservedSMEM_offset_0_alias:
	.zero		0
	.zero		64


//--------------------- .nv.shared._Z16histogram_kernelPjS_jj --------------------------
	.section	.nv.shared._Z16histogram_kernelPjS_jj,"aw",@nobits
	.sectionflags	@""
	.align	4
.nv.shared._Z16histogram_kernelPjS_jj:
	.zero		17408


//--------------------- .nv.constant0._Z14convert_kernelPjj --------------------------
	.section	.nv.constant0._Z14convert_kernelPjj,"a",@progbits
	.sectionflags	@""
	.align	4
.nv.constant0._Z14convert_kernelPjj:
	.zero		908


//--------------------- .nv.constant0._Z16histogram_kernelPjS_jj --------------------------
	.section	.nv.constant0._Z16histogram_kernelPjS_jj,"a",@progbits
	.sectionflags	@""
	.align	4
.nv.constant0._Z16histogram_kernelPjS_jj:
	.zero		920


//--------------------- SYMBOLS --------------------------

	.type		.nv.reservedSmem.offset0,@object
	.size		.nv.reservedSmem.offset0,0x4
	.type		.nv.reservedSmem.cap,@object
	.size		.nv.reservedSmem.cap,0x4
